	.headerflags	@"EF_CUDA_TEXMODE_UNIFIED EF_CUDA_64BIT_ADDRESS EF_CUDA_SM86 EF_CUDA_VIRTUAL_SM(EF_CUDA_SM86)"
	.elftype	@"ET_EXEC"


//--------------------- .nv.info                  --------------------------
	.section	.nv.info,"",@"SHT_CUDA_INFO"
	.align	4


	//----- nvinfo : EIATTR_REGCOUNT
	.align		4
        /*0000*/ 	.byte	0x04, 0x2f
        /*0002*/ 	.short	(.L_2 - .L_1)
	.align		4
.L_1:
        /*0004*/ 	.word	index@(triton_red_fused__to_copy_add_mul_native_layer_norm_3)
        /*0008*/ 	.word	0x00000022


	//----- nvinfo : EIATTR_MIN_STACK_SIZE
	.align		4
.L_2:
        /*000c*/ 	.byte	0x04, 0x12
        /*000e*/ 	.short	(.L_4 - .L_3)
	.align		4
.L_3:
        /*0010*/ 	.word	index@(triton_red_fused__to_copy_add_mul_native_layer_norm_3)
        /*0014*/ 	.word	0x00000000


	//----- nvinfo : EIATTR_FRAME_SIZE
	.align		4
.L_4:
        /*0018*/ 	.byte	0x04, 0x11
        /*001a*/ 	.short	(.L_6 - .L_5)
	.align		4
.L_5:
        /*001c*/ 	.word	index@(triton_red_fused__to_copy_add_mul_native_layer_norm_3)
        /*0020*/ 	.word	0x00000000


	//----- nvinfo : EIATTR_MIN_STACK_SIZE
	.align		4
.L_6:
        /*0024*/ 	.byte	0x04, 0x12
        /*0026*/ 	.short	(.L_8 - .L_7)
	.align		4
.L_7:
        /*0028*/ 	.word	index@(triton_red_fused__to_copy_add_mul_native_layer_norm_3)
        /*002c*/ 	.word	0x00000000
.L_8:


//--------------------- .nv.info.triton_red_fused__to_copy_add_mul_native_layer_norm_3 --------------------------
	.section	.nv.info.triton_red_fused__to_copy_add_mul_native_layer_norm_3,"",@"SHT_CUDA_INFO"
	.sectionflags	@""
	.align	4


	//----- nvinfo : EIATTR_CUDA_API_VERSION
	.align		4
        /*0000*/ 	.byte	0x04, 0x37
        /*0002*/ 	.short	(.L_10 - .L_9)
.L_9:
        /*0004*/ 	.word	0x0000007c


	//----- nvinfo : EIATTR_SW2861232_WAR
	.align		4
.L_10:
        /*0008*/ 	.byte	0x01, 0x35
	.zero		2


	//----- nvinfo : EIATTR_PARAM_CBANK
	.align		4
        /*000c*/ 	.byte	0x04, 0x0a
        /*000e*/ 	.short	(.L_12 - .L_11)
	.align		4
.L_11:
        /*0010*/ 	.word	index@(.nv.constant0.triton_red_fused__to_copy_add_mul_native_layer_norm_3)
        /*0014*/ 	.short	0x0160
        /*0016*/ 	.short	0x0060


	//----- nvinfo : EIATTR_CBANK_PARAM_SIZE
	.align		4
.L_12:
        /*0018*/ 	.byte	0x03, 0x19
        /*001a*/ 	.short	0x0060


	//----- nvinfo : EIATTR_KPARAM_INFO
	.align		4
        /*001c*/ 	.byte	0x04, 0x17
        /*001e*/ 	.short	(.L_14 - .L_13)
.L_13:
        /*0020*/ 	.word	0x00000000
        /*0024*/ 	.short	0x000c
        /*0026*/ 	.short	0x0058
        /*0028*/ 	.byte	0x00, 0xf4, 0x21, 0x00


	//----- nvinfo : EIATTR_KPARAM_INFO
	.align		4
.L_14:
        /*002c*/ 	.byte	0x04, 0x17
        /*002e*/ 	.short	(.L_16 - .L_15)
.L_15:
        /*0030*/ 	.word	0x00000000
        /*0034*/ 	.short	0x000b
        /*0036*/ 	.short	0x0054
        /*0038*/ 	.byte	0x00, 0xf0, 0x11, 0x00


	//----- nvinfo : EIATTR_KPARAM_INFO
	.align		4
.L_16:
        /*003c*/ 	.byte	0x04, 0x17
        /*003e*/ 	.short	(.L_18 - .L_17)
.L_17:
        /*0040*/ 	.word	0x00000000
        /*0044*/ 	.short	0x000a
        /*0046*/ 	.short	0x0050
        /*0048*/ 	.byte	0x00, 0xf0, 0x11, 0x00


	//----- nvinfo : EIATTR_KPARAM_INFO
	.align		4
.L_18:
        /*004c*/ 	.byte	0x04, 0x17
        /*004e*/ 	.short	(.L_20 - .L_19)
.L_19:
        /*0050*/ 	.word	0x00000000
        /*0054*/ 	.short	0x0009
        /*0056*/ 	.short	0x0048
        /*0058*/ 	.byte	0x00, 0xf4, 0x21, 0x00


	//----- nvinfo : EIATTR_KPARAM_INFO
	.align		4
.L_20:
        /*005c*/ 	.byte	0x04, 0x17
        /*005e*/ 	.short	(.L_22 - .L_21)
.L_21:
        /*0060*/ 	.word	0x00000000
        /*0064*/ 	.short	0x0008
        /*0066*/ 	.short	0x0040
        /*0068*/ 	.byte	0x00, 0xf4, 0x21, 0x00


	//----- nvinfo : EIATTR_KPARAM_INFO
	.align		4
.L_22:
        /*006c*/ 	.byte	0x04, 0x17
        /*006e*/ 	.short	(.L_24 - .L_23)
.L_23:
        /*0070*/ 	.word	0x00000000
        /*0074*/ 	.short	0x0007
        /*0076*/ 	.short	0x0038
        /*0078*/ 	.byte	0x00, 0xf4, 0x21, 0x00


	//----- nvinfo : EIATTR_KPARAM_INFO
	.align		4
.L_24:
        /*007c*/ 	.byte	0x04, 0x17
        /*007e*/ 	.short	(.L_26 - .L_25)
.L_25:
        /*0080*/ 	.word	0x00000000
        /*0084*/ 	.short	0x0006
        /*0086*/ 	.short	0x0030
        /*0088*/ 	.byte	0x00, 0xf4, 0x21, 0x00


	//----- nvinfo : EIATTR_KPARAM_INFO
	.align		4
.L_26:
        /*008c*/ 	.byte	0x04, 0x17
        /*008e*/ 	.short	(.L_28 - .L_27)
.L_27:
        /*0090*/ 	.word	0x00000000
        /*0094*/ 	.short	0x0005
        /*0096*/ 	.short	0x0028
        /*0098*/ 	.byte	0x00, 0xf4, 0x21, 0x00


	//----- nvinfo : EIATTR_KPARAM_INFO
	.align		4
.L_28:
        /*009c*/ 	.byte	0x04, 0x17
        /*009e*/ 	.short	(.L_30 - .L_29)
.L_29:
        /*00a0*/ 	.word	0x00000000
        /*00a4*/ 	.short	0x0004
        /*00a6*/ 	.short	0x0020
        /*00a8*/ 	.byte	0x00, 0xf4, 0x21, 0x00


	//----- nvinfo : EIATTR_KPARAM_INFO
	.align		4
.L_30:
        /*00ac*/ 	.byte	0x04, 0x17
        /*00ae*/ 	.short	(.L_32 - .L_31)
.L_31:
        /*00b0*/ 	.word	0x00000000
        /*00b4*/ 	.short	0x0003
        /*00b6*/ 	.short	0x0018
        /*00b8*/ 	.byte	0x00, 0xf4, 0x21, 0x00


	//----- nvinfo : EIATTR_KPARAM_INFO
	.align		4
.L_32:
        /*00bc*/ 	.byte	0x04, 0x17
        /*00be*/ 	.short	(.L_34 - .L_33)
.L_33:
        /*00c0*/ 	.word	0x00000000
        /*00c4*/ 	.short	0x0002
        /*00c6*/ 	.short	0x0010
        /*00c8*/ 	.byte	0x00, 0xf4, 0x21, 0x00


	//----- nvinfo : EIATTR_KPARAM_INFO
	.align		4
.L_34:
        /*00cc*/ 	.byte	0x04, 0x17
        /*00ce*/ 	.short	(.L_36 - .L_35)
.L_35:
        /*00d0*/ 	.word	0x00000000
        /*00d4*/ 	.short	0x0001
        /*00d6*/ 	.short	0x0008
        /*00d8*/ 	.byte	0x00, 0xf4, 0x21, 0x00


	//----- nvinfo : EIATTR_KPARAM_INFO
	.align		4
.L_36:
        /*00dc*/ 	.byte	0x04, 0x17
        /*00de*/ 	.short	(.L_38 - .L_37)
.L_37:
        /*00e0*/ 	.word	0x00000000
        /*00e4*/ 	.short	0x0000
        /*00e6*/ 	.short	0x0000
        /*00e8*/ 	.byte	0x00, 0xf4, 0x21, 0x00


	//----- nvinfo : EIATTR_MAXREG_COUNT
	.align		4
.L_38:
        /*00ec*/ 	.byte	0x03, 0x1b
        /*00ee*/ 	.short	0x0080


	//----- nvinfo : EIATTR_COOP_GROUP_MASK_REGIDS
	.align		4
        /*00f0*/ 	.byte	0x04, 0x29
        /*00f2*/ 	.short	(.L_40 - .L_39)


	//   ....[0]....
.L_39:
        /*00f4*/ 	.word	0xffffffff


	//   ....[1]....
        /*00f8*/ 	.word	0xffffffff


	//   ....[2]....
        /*00fc*/ 	.word	0xffffffff


	//   ....[3]....
        /*0100*/ 	.word	0xffffffff


	//   ....[4]....
        /*0104*/ 	.word	0xffffffff


	//   ....[5]....
        /*0108*/ 	.word	0xffffffff


	//   ....[6]....
        /*010c*/ 	.word	0xffffffff


	//   ....[7]....
        /*0110*/ 	.word	0xffffffff


	//   ....[8]....
        /*0114*/ 	.word	0xffffffff


	//   ....[9]....
        /*0118*/ 	.word	0xffffffff


	//   ....[10]....
        /*011c*/ 	.word	0xffffffff


	//   ....[11]....
        /*0120*/ 	.word	0xffffffff


	//   ....[12]....
        /*0124*/ 	.word	0xffffffff


	//   ....[13]....
        /*0128*/ 	.word	0xffffffff


	//   ....[14]....
        /*012c*/ 	.word	0xffffffff


	//   ....[15]....
        /*0130*/ 	.word	0xffffffff


	//   ....[16]....
        /*0134*/ 	.word	0xffffffff


	//   ....[17]....
        /*0138*/ 	.word	0xffffffff


	//   ....[18]....
        /*013c*/ 	.word	0xffffffff


	//   ....[19]....
        /*0140*/ 	.word	0xffffffff


	//   ....[20]....
        /*0144*/ 	.word	0xffffffff


	//   ....[21]....
        /*0148*/ 	.word	0xffffffff


	//   ....[22]....
        /*014c*/ 	.word	0xffffffff


	//   ....[23]....
        /*0150*/ 	.word	0xffffffff


	//   ....[24]....
        /*0154*/ 	.word	0xffffffff


	//   ....[25]....
        /*0158*/ 	.word	0xffffffff


	//   ....[26]....
        /*015c*/ 	.word	0xffffffff


	//----- nvinfo : EIATTR_COOP_GROUP_INSTR_OFFSETS
	.align		4
.L_40:
        /*0160*/ 	.byte	0x04, 0x28
        /*0162*/ 	.short	(.L_42 - .L_41)


	//   ....[0]....
.L_41:
        /*0164*/ 	.word	0x00000390


	//   ....[1]....
        /*0168*/ 	.word	0x00000690


	//   ....[2]....
        /*016c*/ 	.word	0x00000730


	//   ....[3]....
        /*0170*/ 	.word	0x00000780


	//   ....[4]....
        /*0174*/ 	.word	0x00000800


	//   ....[5]....
        /*0178*/ 	.word	0x00000880


	//   ....[6]....
        /*017c*/ 	.word	0x000008d0


	//   ....[7]....
        /*0180*/ 	.word	0x00000930


	//   ....[8]....
        /*0184*/ 	.word	0x000009e0


	//   ....[9]....
        /*0188*/ 	.word	0x00000a20


	//   ....[10]....
        /*018c*/ 	.word	0x00000a60


	//   ....[11]....
        /*0190*/ 	.word	0x00000b30


	//   ....[12]....
        /*0194*/ 	.word	0x00000b80


	//   ....[13]....
        /*0198*/ 	.word	0x00000c40


	//   ....[14]....
        /*019c*/ 	.word	0x00000ca0


	//   ....[15]....
        /*01a0*/ 	.word	0x00000e30


	//   ....[16]....
        /*01a4*/ 	.word	0x00000e40


	//   ....[17]....
        /*01a8*/ 	.word	0x00000e80


	//   ....[18]....
        /*01ac*/ 	.word	0x00000ec0


	//   ....[19]....
        /*01b0*/ 	.word	0x00000f90


	//   ....[20]....
        /*01b4*/ 	.word	0x00001020


	//   ....[21]....
        /*01b8*/ 	.word	0x00001050


	//   ....[22]....
        /*01bc*/ 	.word	0x000010e0


	//   ....[23]....
        /*01c0*/ 	.word	0x00001150


	//   ....[24]....
        /*01c4*/ 	.word	0x000011a0


	//   ....[25]....
        /*01c8*/ 	.word	0x00001270


	//   ....[26]....
        /*01cc*/ 	.word	0x000012e0


	//----- nvinfo : EIATTR_EXIT_INSTR_OFFSETS
	.align		4
.L_42:
        /*01d0*/ 	.byte	0x04, 0x1c
        /*01d2*/ 	.short	(.L_44 - .L_43)


	//   ....[0]....
.L_43:
        /*01d4*/ 	.word	0x00001750


	//   ....[1]....
        /*01d8*/ 	.word	0x00001770


	//----- nvinfo : EIATTR_REQNTID
	.align		4
.L_44:
        /*01dc*/ 	.byte	0x04, 0x10
        /*01de*/ 	.short	(.L_46 - .L_45)
.L_45:
        /*01e0*/ 	.word	0x00000200
        /*01e4*/ 	.word	0x00000001
        /*01e8*/ 	.word	0x00000001
.L_46:


//--------------------- .nv.callgraph             --------------------------
	.section	.nv.callgraph,"",@"SHT_CUDA_CALLGRAPH"
	.align	4
	.sectionentsize	8
	.align		4
        /*0000*/ 	.word	0x00000000
	.align		4
        /*0004*/ 	.word	0xffffffff
	.align		4
        /*0008*/ 	.word	0x00000000
	.align		4
        /*000c*/ 	.word	0xfffffffe
	.align		4
        /*0010*/ 	.word	0x00000000
	.align		4
        /*0014*/ 	.word	0xfffffffd
	.align		4
        /*0018*/ 	.word	0x00000000
	.align		4
        /*001c*/ 	.word	0xfffffffc


//--------------------- .nv.rel.action            --------------------------
	.section	.nv.rel.action,"",@"SHT_CUDA_RELOCINFO"
	.align	8
	.sectionentsize	8
        /*0000*/ 	.byte	0x73, 0x00, 0x00, 0x00, 0x00, 0x00, 0x00, 0x00, 0x00, 0x00, 0x00, 0x11, 0x25, 0x00, 0x05, 0x36


//--------------------- .nv.constant4             --------------------------
	.section	.nv.constant4,"a",@progbits
	.align	8
	.align		8
.nv.constant4:
        /*0000*/ 	.dword	_$_str


//--------------------- .nv.constant0.triton_red_fused__to_copy_add_mul_native_layer_norm_3 --------------------------
	.section	.nv.constant0.triton_red_fused__to_copy_add_mul_native_layer_norm_3,"a",@progbits
	.sectionflags	@""
	.align	4
.nv.constant0.triton_red_fused__to_copy_add_mul_native_layer_norm_3:
	.zero		448


//--------------------- .text.triton_red_fused__to_copy_add_mul_native_layer_norm_3 --------------------------
	.section	.text.triton_red_fused__to_copy_add_mul_native_layer_norm_3,"ax",@progbits
	.sectionflags	@"SHF_BARRIERS=1"
	.sectioninfo	@"SHI_REGISTERS=34"
	.align	128
        .global         triton_red_fused__to_copy_add_mul_native_layer_norm_3
        .type           triton_red_fused__to_copy_add_mul_native_layer_norm_3,@function
        .size           triton_red_fused__to_copy_add_mul_native_layer_norm_3,(.L_x_1 - triton_red_fused__to_copy_add_mul_native_layer_norm_3)
        .other          triton_red_fused__to_copy_add_mul_native_layer_norm_3,@"STO_CUDA_ENTRY STV_DEFAULT"
triton_red_fused__to_copy_add_mul_native_layer_norm_3:
.text.triton_red_fused__to_copy_add_mul_native_layer_norm_3:
[----:B------:R-:W-:Y:S02]  /*0000*/  MOV R1, c[0x0][0x28] ;  /* 0x00000a0000017a02 */ /* 0x000fe40000000f00 */
[----:B------:R-:W0:Y:S01]  /*0010*/  S2R R11, SR_TID.X ;  /* 0x00000000000b7919 */ /* 0x000e220000002100 */
[----:B------:R-:W-:Y:S01]  /*0020*/  MOV R10, 0x2 ;  /* 0x00000002000a7802 */ /* 0x000fe20000000f00 */
[----:B------:R-:W-:Y:S01]  /*0030*/  CS2R R6, SRZ ;  /* 0x0000000000067805 */ /* 0x000fe2000001ff00 */
[----:B------:R-:W-:Y:S01]  /*0040*/  CS2R R8, SRZ ;  /* 0x0000000000087805 */ /* 0x000fe2000001ff00 */
[----:B------:R-:W1:Y:S01]  /*0050*/  S2R R12, SR_CTAID.X ;  /* 0x00000000000c7919 */ /* 0x000e620000002500 */
[----:B------:R-:W-:Y:S01]  /*0060*/  ULDC.64 UR4, c[0x0][0x118] ;  /* 0x0000460000047ab9 */ /* 0x000fe20000000a00 */
[----:B0-----:R-:W-:-:S04]  /*0070*/  SHF.L.U32 R0, R11, 0x2, RZ ;  /* 0x000000020b007819 */ /* 0x001fc800000006ff */
[----:B------:R-:W-:Y:S02]  /*0080*/  LOP3.LUT R27, R0, 0x7fc, RZ, 0xc0, !PT ;  /* 0x000007fc001b7812 */ /* 0x000fe400078ec0ff */
[----:B-1----:R-:W-:Y:S02]  /*0090*/  SHF.R.S32.HI R3, RZ, 0x1f, R12 ;  /* 0x0000001fff037819 */ /* 0x002fe4000001140c */
[----:B------:R-:W-:Y:S01]  /*00a0*/  ISETP.GE.U32.AND P1, PT, R27, 0x480, PT ;  /* 0x000004801b00780c */ /* 0x000fe20003f26070 */
[----:B------:R-:W-:Y:S01]  /*00b0*/  IMAD R13, R12, 0x480, R27 ;  /* 0x000004800c0d7824 */ /* 0x000fe200078e021b */
[----:B------:R-:W-:Y:S01]  /*00c0*/  LEA.HI R3, R3, R12, RZ, 0xc ;  /* 0x0000000c03037211 */ /* 0x000fe200078f60ff */
[----:B------:R-:W-:-:S04]  /*00d0*/  IMAD.WIDE.U32 R20, R27, R10, c[0x0][0x180] ;  /* 0x000060001b147625 */ /* 0x000fc800078e000a */
[----:B------:R-:W-:Y:S01]  /*00e0*/  IMAD.WIDE R18, R13, R10, c[0x0][0x178] ;  /* 0x00005e000d127625 */ /* 0x000fe200078e020a */
[----:B------:R-:W-:Y:S01]  /*00f0*/  SHF.R.S32.HI R0, RZ, 0xc, R3 ;  /* 0x0000000cff007819 */ /* 0x000fe20000011403 */
[----:B------:R-:W-:-:S04]  /*0100*/  CS2R R4, SRZ ;  /* 0x0000000000047805 */ /* 0x000fc8000001ff00 */
[----:B------:R0:W2:Y:S01]  /*0110*/  @!P1 LDG.E.EL.64 R6, [R20.64] ;  /* 0x0000000414069981 */ /* 0x0000a2000c2e1b00 */
[----:B------:R-:W-:-:S03]  /*0120*/  IMAD R15, R0, 0x1b00, R27 ;  /* 0x00001b00000f7824 */ /* 0x000fc600078e021b */
[----:B------:R1:W3:Y:S01]  /*0130*/  @!P1 LDG.E.EF.64 R8, [R18.64] ;  /* 0x0000000412089981 */ /* 0x0002e2000c0e1b00 */
[----:B------:R-:W-:Y:S01]  /*0140*/  IMAD.WIDE R22, R13, R10, c[0x0][0x168] ;  /* 0x00005a000d167625 */ /* 0x000fe200078e020a */
[----:B------:R-:W-:-:S03]  /*0150*/  CS2R R2, SRZ ;  /* 0x0000000000027805 */ /* 0x000fc6000001ff00 */
[----:B------:R-:W-:Y:S01]  /*0160*/  IMAD.WIDE R24, R15, R10, c[0x0][0x170] ;  /* 0x00005c000f187625 */ /* 0x000fe200078e020a */
[----:B------:R4:W5:Y:S04]  /*0170*/  @!P1 LDG.E.EF.64 R4, [R22.64] ;  /* 0x0000000416049981 */ /* 0x000968000c0e1b00 */
[----:B------:R4:W5:Y:S01]  /*0180*/  @!P1 LDG.E.EL.64 R2, [R24.64] ;  /* 0x0000000418029981 */ /* 0x000962000c2e1b00 */
[----:B0-----:R-:W-:Y:S02]  /*0190*/  FSEL R20, RZ, 2, P1 ;  /* 0x40000000ff147808 */ /* 0x001fe40000800000 */
[----:B-1----:R-:W-:Y:S02]  /*01a0*/  FSEL R19, RZ, 3, P1 ;  /* 0x40400000ff137808 */ /* 0x002fe40000800000 */
[C---:B------:R-:W-:Y:S01]  /*01b0*/  FSETP.GEU.AND P0, PT, R20.reuse, 1.175494350822287508e-38, PT ;  /* 0x008000001400780b */ /* 0x040fe20003f0e000 */
[----:B------:R-:W-:Y:S01]  /*01c0*/  FMUL R21, R20, 16777216 ;  /* 0x4b80000014157820 */ /* 0x000fe20000400000 */
[----:B------:R-:W-:Y:S01]  /*01d0*/  ISETP.LT.U32.AND P3, PT, R27, 0x480, PT ;  /* 0x000004801b00780c */ /* 0x000fe20003f61070 */
[C---:B------:R-:W-:Y:S01]  /*01e0*/  FMUL R0, R19.reuse, 16777216 ;  /* 0x4b80000013007820 */ /* 0x040fe20000400000 */
[----:B------:R-:W-:-:S02]  /*01f0*/  FSETP.GEU.AND P2, PT, R19, 1.175494350822287508e-38, PT ;  /* 0x008000001300780b */ /* 0x000fc40003f4e000 */
[----:B------:R-:W-:Y:S02]  /*0200*/  FSEL R18, R21, R20, !P0 ;  /* 0x0000001415127208 */ /* 0x000fe40004000000 */
[----:B------:R-:W-:Y:S02]  /*0210*/  SEL R21, RZ, 0x3f800000, !P3 ;  /* 0x3f800000ff157807 */ /* 0x000fe40005800000 */
[----:B------:R-:W-:Y:S02]  /*0220*/  FSEL R29, R0, R19, !P2 ;  /* 0x00000013001d7208 */ /* 0x000fe40005000000 */
[----:B------:R-:W0:Y:S01]  /*0230*/  MUFU.RCP R18, R18 ;  /* 0x0000001200127308 */ /* 0x000e220000001000 */
[----:B------:R-:W-:Y:S01]  /*0240*/  FMUL R0, R21, 16777216 ;  /* 0x4b80000015007820 */ /* 0x000fe20000400000 */
[----:B------:R-:W-:-:S04]  /*0250*/  FSETP.NEU.AND P3, PT, R19, RZ, PT ;  /* 0x000000ff1300720b */ /* 0x000fc80003f6d000 */
[CC--:B------:R-:W-:Y:S02]  /*0260*/  FSEL R27, R0.reuse, R21.reuse, !P0 ;  /* 0x00000015001b7208 */ /* 0x0c0fe40004000000 */
[----:B----4-:R-:W1:Y:S01]  /*0270*/  MUFU.RCP R22, R29 ;  /* 0x0000001d00167308 */ /* 0x010e620000001000 */
[----:B------:R-:W-:Y:S02]  /*0280*/  FSEL R31, R0, R21, !P2 ;  /* 0x00000015001f7208 */ /* 0x000fe40005000000 */
[----:B------:R-:W-:Y:S01]  /*0290*/  FSETP.NEU.AND P0, PT, R20, RZ, PT ;  /* 0x000000ff1400720b */ /* 0x000fe20003f0d000 */
[----:B0-----:R-:W-:Y:S01]  /*02a0*/  FMUL R24, R18, R27 ;  /* 0x0000001b12187220 */ /* 0x001fe20000400000 */
[----:B------:R-:W-:-:S04]  /*02b0*/  FSEL R18, RZ, 4, P1 ;  /* 0x40800000ff127808 */ /* 0x000fc80000800000 */
[----:B------:R-:W-:Y:S01]  /*02c0*/  FSETP.GEU.AND P2, PT, R18, 1.175494350822287508e-38, PT ;  /* 0x008000001200780b */ /* 0x000fe20003f4e000 */
[----:B-1----:R-:W-:-:S05]  /*02d0*/  FMUL R22, R22, R31 ;  /* 0x0000001f16167220 */ /* 0x002fca0000400000 */
[----:B------:R-:W-:Y:S02]  /*02e0*/  FSEL R22, R22, RZ, P3 ;  /* 0x000000ff16167208 */ /* 0x000fe40001800000 */
[----:B--2---:R-:W-:Y:S02]  /*02f0*/  SHF.L.U32 R28, R7, 0x10, RZ ;  /* 0x00000010071c7819 */ /* 0x004fe400000006ff */
[----:B------:R-:W-:Y:S02]  /*0300*/  SHF.L.U32 R26, R6, 0x10, RZ ;  /* 0x00000010061a7819 */ /* 0x000fe400000006ff */
[C---:B---3--:R-:W-:Y:S02]  /*0310*/  SHF.L.U32 R23, R9.reuse, 0x10, RZ ;  /* 0x0000001009177819 */ /* 0x048fe400000006ff */
[----:B------:R-:W-:Y:S02]  /*0320*/  SHF.L.U32 R25, R8, 0x10, RZ ;  /* 0x0000001008197819 */ /* 0x000fe400000006ff */
[----:B------:R-:W-:Y:S01]  /*0330*/  PRMT R30, R9, 0x7632, R30 ;  /* 0x00007632091e7816 */ /* 0x000fe2000000001e */
[----:B------:R-:W-:Y:S01]  /*0340*/  FMUL R9, R18, 16777216 ;  /* 0x4b80000012097820 */ /* 0x000fe20000400000 */
[----:B------:R-:W-:Y:S01]  /*0350*/  FADD R23, R23, R28 ;  /* 0x0000001c17177221 */ /* 0x000fe20000000000 */
[----:B------:R-:W-:Y:S01]  /*0360*/  FADD R25, R25, R26 ;  /* 0x0000001a19197221 */ /* 0x000fe20000000000 */
[----:B------:R-:W-:-:S02]  /*0370*/  PRMT R28, R7, 0x7632, R28 ;  /* 0x00007632071c7816 */ /* 0x000fc4000000001c */
[----:B------:R-:W-:Y:S01]  /*0380*/  PRMT R26, R8, 0x7632, R26 ;  /* 0x00007632081a7816 */ /* 0x000fe2000000001a */
[----:B------:R-:W0:Y:S01]  /*0390*/  SHFL.BFLY PT, R7, R18, 0x10, 0x1f ;  /* 0x0e001f0012077f89 */ /* 0x000e2200000e0000 */
[----:B------:R-:W-:Y:S02]  /*03a0*/  PRMT R27, R6, 0x7632, R27 ;  /* 0x00007632061b7816 */ /* 0x000fe4000000001b */
[----:B------:R-:W-:Y:S02]  /*03b0*/  FSEL R8, R9, R18, !P2 ;  /* 0x0000001209087208 */ /* 0x000fe40005000000 */
[C---:B-----5:R-:W-:Y:S02]  /*03c0*/  PRMT R9, R4.reuse, 0x7632, R9 ;  /* 0x0000763204097816 */ /* 0x060fe40000000009 */
[----:B------:R-:W-:Y:S02]  /*03d0*/  SHF.L.U32 R6, R4, 0x10, RZ ;  /* 0x0000001004067819 */ /* 0x000fe400000006ff */
[----:B------:R-:W-:Y:S01]  /*03e0*/  SHF.L.U32 R31, R28, 0x10, RZ ;  /* 0x000000101c1f7819 */ /* 0x000fe200000006ff */
[----:B------:R-:W1:Y:S01]  /*03f0*/  MUFU.RCP R8, R8 ;  /* 0x0000000800087308 */ /* 0x000e620000001000 */
[----:B------:R-:W-:-:S02]  /*0400*/  SHF.L.U32 R29, R27, 0x10, RZ ;  /* 0x000000101b1d7819 */ /* 0x000fc400000006ff */
[----:B------:R-:W-:Y:S02]  /*0410*/  SHF.L.U32 R28, R26, 0x10, RZ ;  /* 0x000000101a1c7819 */ /* 0x000fe400000006ff */
[----:B------:R-:W-:Y:S02]  /*0420*/  PRMT R4, R2, 0x7632, R4 ;  /* 0x0000763202047816 */ /* 0x000fe40000000004 */
[----:B------:R-:W-:Y:S01]  /*0430*/  SHF.L.U32 R9, R9, 0x10, RZ ;  /* 0x0000001009097819 */ /* 0x000fe200000006ff */
[----:B------:R-:W-:Y:S01]  /*0440*/  FADD R28, R28, R29 ;  /* 0x0000001d1c1c7221 */ /* 0x000fe20000000000 */
[----:B------:R-:W-:Y:S02]  /*0450*/  SHF.L.U32 R27, R2, 0x10, RZ ;  /* 0x00000010021b7819 */ /* 0x000fe400000006ff */
[----:B------:R-:W-:Y:S02]  /*0460*/  SHF.L.U32 R26, R4, 0x10, RZ ;  /* 0x00000010041a7819 */ /* 0x000fe400000006ff */
[----:B------:R-:W-:Y:S01]  /*0470*/  SHF.L.U32 R30, R30, 0x10, RZ ;  /* 0x000000101e1e7819 */ /* 0x000fe200000006ff */
[--C-:B------:R-:W-:Y:S01]  /*0480*/  FFMA R2, R27, R25, R6.reuse ;  /* 0x000000191b027223 */ /* 0x100fe20000000006 */
[C---:B------:R-:W-:Y:S01]  /*0490*/  PRMT R6, R5.reuse, 0x7632, R6 ;  /* 0x0000763205067816 */ /* 0x040fe20000000006 */
[----:B------:R-:W-:Y:S01]  /*04a0*/  FFMA R9, R26, R28, R9 ;  /* 0x0000001c1a097223 */ /* 0x000fe20000000009 */
[----:B------:R-:W-:Y:S01]  /*04b0*/  SHF.L.U32 R26, R5, 0x10, RZ ;  /* 0x00000010051a7819 */ /* 0x000fe200000006ff */
[----:B------:R-:W-:Y:S01]  /*04c0*/  FADD R4, R30, R31 ;  /* 0x0000001f1e047221 */ /* 0x000fe20000000000 */
[----:B------:R-:W-:-:S02]  /*04d0*/  PRMT R5, R3, 0x7632, R5 ;  /* 0x0000763203057816 */ /* 0x000fc40000000005 */
[----:B------:R-:W-:Y:S02]  /*04e0*/  SHF.L.U32 R25, R3, 0x10, RZ ;  /* 0x0000001003197819 */ /* 0x000fe400000006ff */
[----:B------:R-:W-:Y:S02]  /*04f0*/  FSEL R28, R2, RZ, !P1 ;  /* 0x000000ff021c7208 */ /* 0x000fe40004800000 */
[----:B------:R-:W-:Y:S01]  /*0500*/  FSEL R29, R9, RZ, !P1 ;  /* 0x000000ff091d7208 */ /* 0x000fe20004800000 */
[----:B------:R-:W-:Y:S01]  /*0510*/  FFMA R23, R25, R23, R26 ;  /* 0x0000001719177223 */ /* 0x000fe2000000001a */
[----:B------:R-:W-:Y:S02]  /*0520*/  SHF.L.U32 R3, R6, 0x10, RZ ;  /* 0x0000001006037819 */ /* 0x000fe400000006ff */
[----:B------:R-:W-:Y:S02]  /*0530*/  FSEL R27, R0, R21, !P2 ;  /* 0x00000015001b7208 */ /* 0x000fe40005000000 */
[----:B------:R-:W-:Y:S01]  /*0540*/  SHF.L.U32 R6, R5, 0x10, RZ ;  /* 0x0000001005067819 */ /* 0x000fe200000006ff */
[----:B------:R-:W-:Y:S01]  /*0550*/  FADD R5, -R28, R29 ;  /* 0x0000001d1c057221 */ /* 0x000fe20000000100 */
[----:B------:R-:W-:Y:S01]  /*0560*/  FSEL R0, R24, RZ, P0 ;  /* 0x000000ff18007208 */ /* 0x000fe20000000000 */
[----:B-1----:R-:W-:Y:S01]  /*0570*/  FMUL R8, R8, R27 ;  /* 0x0000001b08087220 */ /* 0x002fe20000400000 */
[----:B------:R-:W-:Y:S01]  /*0580*/  FSETP.NEU.AND P2, PT, R18, RZ, PT ;  /* 0x000000ff1200720b */ /* 0x000fe20003f4d000 */
[----:B------:R-:W-:Y:S01]  /*0590*/  FFMA R4, R6, R4, R3 ;  /* 0x0000000406047223 */ /* 0x000fe20000000003 */
[C---:B------:R-:W-:Y:S01]  /*05a0*/  FMUL R24, R5.reuse, R5 ;  /* 0x0000000505187220 */ /* 0x040fe20000400000 */
[----:B------:R-:W-:Y:S01]  /*05b0*/  FFMA R6, R5, R0, R28 ;  /* 0x0000000005067223 */ /* 0x000fe2000000001c */
[----:B0-----:R-:W-:Y:S01]  /*05c0*/  FADD R3, R18, R7 ;  /* 0x0000000712037221 */ /* 0x001fe20000000000 */
[----:B------:R-:W-:Y:S01]  /*05d0*/  FSEL R5, R23, RZ, !P1 ;  /* 0x000000ff17057208 */ /* 0x000fe20004800000 */
[----:B------:R-:W-:Y:S01]  /*05e0*/  FMUL R21, R21, R24 ;  /* 0x0000001815157220 */ /* 0x000fe20000400000 */
[----:B------:R-:W-:Y:S01]  /*05f0*/  FSEL R25, R4, RZ, !P1 ;  /* 0x000000ff04197208 */ /* 0x000fe20004800000 */
[C---:B------:R-:W-:Y:S01]  /*0600*/  FMUL R26, R3.reuse, 0.25 ;  /* 0x3e800000031a7820 */ /* 0x040fe20000400000 */
[----:B------:R-:W-:Y:S01]  /*0610*/  FSETP.GEU.AND P3, PT, |R3|, 1.175494350822287508e-38, PT ;  /* 0x008000000300780b */ /* 0x000fe20003f6e200 */
[--C-:B------:R-:W-:Y:S01]  /*0620*/  FADD R5, R5, -R6.reuse ;  /* 0x8000000605057221 */ /* 0x100fe20000000000 */
[----:B------:R-:W-:Y:S01]  /*0630*/  FSETP.GT.AND P0, PT, |R3|, 8.50705917302346158658e+37, PT ;  /* 0x7e8000000300780b */ /* 0x000fe20003f04200 */
[----:B------:R-:W-:Y:S01]  /*0640*/  FFMA R21, R0, R21, RZ ;  /* 0x0000001500157223 */ /* 0x000fe200000000ff */
[----:B------:R-:W-:Y:S01]  /*0650*/  FSEL R27, R8, RZ, P2 ;  /* 0x000000ff081b7208 */ /* 0x000fe20001000000 */
[C---:B------:R-:W-:Y:S01]  /*0660*/  FFMA R24, R5.reuse, R22, R6 ;  /* 0x0000001605187223 */ /* 0x040fe20000000006 */
[----:B------:R-:W-:Y:S01]  /*0670*/  FMUL R5, R5, R5 ;  /* 0x0000000505057220 */ /* 0x000fe20000400000 */
[----:B------:R-:W-:Y:S01]  /*0680*/  FSEL R26, R26, R3, P0 ;  /* 0x000000031a1a7208 */ /* 0x000fe20000000000 */
[----:B------:R-:W0:Y:S01]  /*0690*/  SHFL.BFLY PT, R6, R3, 0x8, 0x1f ;  /* 0x0d001f0003067f89 */ /* 0x000e2200000e0000 */
[----:B------:R-:W-:Y:S01]  /*06a0*/  FADD R25, R25, -R24 ;  /* 0x8000001819197221 */ /* 0x000fe20000000000 */
[----:B------:R-:W-:Y:S01]  /*06b0*/  FMUL R20, R20, R5 ;  /* 0x0000000514147220 */ /* 0x000fe20000400000 */
[----:B------:R-:W-:-:S02]  /*06c0*/  FSETP.NEU.AND P2, PT, R3, RZ, PT ;  /* 0x000000ff0300720b */ /* 0x000fc40003f4d000 */
[C---:B------:R-:W-:Y:S01]  /*06d0*/  FFMA R5, R25.reuse, R27, R24 ;  /* 0x0000001b19057223 */ /* 0x040fe20000000018 */
[----:B------:R-:W-:Y:S01]  /*06e0*/  FMUL R0, R25, R25 ;  /* 0x0000001919007220 */ /* 0x000fe20000400000 */
[----:B------:R-:W-:Y:S01]  /*06f0*/  @!P3 FMUL R26, R26, 16777216 ;  /* 0x4b8000001a1ab820 */ /* 0x000fe20000400000 */
[----:B------:R-:W-:Y:S01]  /*0700*/  FFMA R20, R22, R20, R21 ;  /* 0x0000001416147223 */ /* 0x000fe20000000015 */
[----:B------:R-:W-:Y:S01]  /*0710*/  @P0 FMUL R7, R7, 0.25 ;  /* 0x3e80000007070820 */ /* 0x000fe20000400000 */
[----:B------:R-:W-:Y:S01]  /*0720*/  FMUL R0, R19, R0 ;  /* 0x0000000013007220 */ /* 0x000fe20000400000 */
[----:B------:R-:W1:Y:S01]  /*0730*/  SHFL.BFLY PT, R8, R5, 0x10, 0x1f ;  /* 0x0e001f0005087f89 */ /* 0x000e6200000e0000 */
[----:B------:R-:W-:Y:S01]  /*0740*/  F2FP.BF16.PACK_AB R23, R4, R23 ;  /* 0x000000170417723e */ /* 0x000fe200000010ff */
[----:B------:R-:W2:Y:S01]  /*0750*/  MUFU.RCP R26, R26 ;  /* 0x0000001a001a7308 */ /* 0x000ea20000001000 */
[----:B------:R-:W-:Y:S01]  /*0760*/  FFMA R20, R27, R0, R20 ;  /* 0x000000001b147223 */ /* 0x000fe20000000014 */
[----:B------:R-:W-:-:S04]  /*0770*/  @!P3 FMUL R7, R7, 16777216 ;  /* 0x4b8000000707b820 */ /* 0x000fc80000400000 */
[----:B------:R-:W3:Y:S01]  /*0780*/  SHFL.BFLY PT, R19, R20, 0x10, 0x1f ;  /* 0x0e001f0014137f89 */ /* 0x000ee200000e0000 */
[----:B0-----:R-:W-:-:S04]  /*0790*/  FADD R0, R3, R6 ;  /* 0x0000000603007221 */ /* 0x001fc80000000000 */
[----:B------:R-:W-:Y:S01]  /*07a0*/  FMUL R25, R0, 0.25 ;  /* 0x3e80000000197820 */ /* 0x000fe20000400000 */
[----:B--2---:R-:W-:Y:S01]  /*07b0*/  FMUL R7, R26, R7 ;  /* 0x000000071a077220 */ /* 0x004fe20000400000 */
[C---:B------:R-:W-:Y:S02]  /*07c0*/  FSETP.GEU.AND P3, PT, |R0|.reuse, 1.175494350822287508e-38, PT ;  /* 0x008000000000780b */ /* 0x040fe40003f6e200 */
[----:B------:R-:W-:Y:S02]  /*07d0*/  FSETP.GT.AND P0, PT, |R0|, 8.50705917302346158658e+37, PT ;  /* 0x7e8000000000780b */ /* 0x000fe40003f04200 */
[----:B------:R-:W-:Y:S01]  /*07e0*/  FSEL R21, R7, RZ, P2 ;  /* 0x000000ff07157208 */ /* 0x000fe20001000000 */
[----:B-1----:R-:W-:Y:S01]  /*07f0*/  FADD R8, -R5, R8 ;  /* 0x0000000805087221 */ /* 0x002fe20000000100 */
[----:B------:R-:W0:Y:S01]  /*0800*/  SHFL.BFLY PT, R7, R0, 0x4, 0x1f ;  /* 0x0c801f0000077f89 */ /* 0x000e2200000e0000 */
[----:B------:R-:W-:Y:S02]  /*0810*/  FSEL R22, R25, R0, P0 ;  /* 0x0000000019167208 */ /* 0x000fe40000000000 */
[C---:B------:R-:W-:Y:S01]  /*0820*/  FMUL R25, R8.reuse, R8 ;  /* 0x0000000808197220 */ /* 0x040fe20000400000 */
[----:B------:R-:W-:Y:S01]  /*0830*/  FFMA R8, R8, R21, R5 ;  /* 0x0000001508087223 */ /* 0x000fe20000000005 */
[----:B------:R-:W-:-:S02]  /*0840*/  FSETP.NEU.AND P2, PT, R0, RZ, PT ;  /* 0x000000ff0000720b */ /* 0x000fc40003f4d000 */
[----:B------:R-:W-:Y:S01]  /*0850*/  FMUL R25, R18, R25 ;  /* 0x0000001912197220 */ /* 0x000fe20000400000 */
[----:B---3--:R-:W-:Y:S01]  /*0860*/  FADD R20, R20, R19 ;  /* 0x0000001314147221 */ /* 0x008fe20000000000 */
[----:B------:R-:W-:Y:S01]  /*0870*/  @!P3 FMUL R22, R22, 16777216 ;  /* 0x4b8000001616b820 */ /* 0x000fe20000400000 */
[----:B------:R-:W1:Y:S01]  /*0880*/  SHFL.BFLY PT, R19, R8, 0x8, 0x1f ;  /* 0x0d001f0008137f89 */ /* 0x000e6200000e0000 */
[----:B------:R-:W-:Y:S01]  /*0890*/  @P0 FMUL R6, R6, 0.25 ;  /* 0x3e80000006060820 */ /* 0x000fe20000400000 */
[----:B------:R-:W-:Y:S02]  /*08a0*/  FFMA R20, R21, R25, R20 ;  /* 0x0000001915147223 */ /* 0x000fe40000000014 */
[----:B------:R-:W2:Y:S01]  /*08b0*/  MUFU.RCP R25, R22 ;  /* 0x0000001600197308 */ /* 0x000ea20000001000 */
[----:B------:R-:W-:Y:S02]  /*08c0*/  @!P3 FMUL R6, R6, 16777216 ;  /* 0x4b8000000606b820 */ /* 0x000fe40000400000 */
[----:B------:R-:W3:Y:S01]  /*08d0*/  SHFL.BFLY PT, R21, R20, 0x8, 0x1f ;  /* 0x0d001f0014157f89 */ /* 0x000ee200000e0000 */
[----:B0-----:R-:W-:-:S04]  /*08e0*/  FADD R5, R0, R7 ;  /* 0x0000000700057221 */ /* 0x001fc80000000000 */
[C---:B------:R-:W-:Y:S01]  /*08f0*/  FMUL R18, R5.reuse, 0.25 ;  /* 0x3e80000005127820 */ /* 0x040fe20000400000 */
[----:B------:R-:W-:Y:S01]  /*0900*/  FSETP.GEU.AND P3, PT, |R5|, 1.175494350822287508e-38, PT ;  /* 0x008000000500780b */ /* 0x000fe20003f6e200 */
[----:B--2---:R-:W-:Y:S01]  /*0910*/  FMUL R25, R25, R6 ;  /* 0x0000000619197220 */ /* 0x004fe20000400000 */
[----:B------:R-:W-:Y:S01]  /*0920*/  FSETP.GT.AND P0, PT, |R5|, 8.50705917302346158658e+37, PT ;  /* 0x7e8000000500780b */ /* 0x000fe20003f04200 */
[----:B------:R-:W0:Y:S01]  /*0930*/  SHFL.BFLY PT, R6, R5, 0x2, 0x1f ;  /* 0x0c401f0005067f89 */ /* 0x000e2200000e0000 */
[----:B-1----:R-:W-:Y:S02]  /*0940*/  FADD R19, -R8, R19 ;  /* 0x0000001308137221 */ /* 0x002fe40000000100 */
[----:B------:R-:W-:Y:S02]  /*0950*/  FSEL R25, R25, RZ, P2 ;  /* 0x000000ff19197208 */ /* 0x000fe40001000000 */
[----:B------:R-:W-:Y:S01]  /*0960*/  FSEL R22, R18, R5, P0 ;  /* 0x0000000512167208 */ /* 0x000fe20000000000 */
[----:B------:R-:W-:Y:S01]  /*0970*/  FMUL R18, R19, R19 ;  /* 0x0000001313127220 */ /* 0x000fe20000400000 */
[----:B------:R-:W-:Y:S01]  /*0980*/  FSETP.NEU.AND P2, PT, R5, RZ, PT ;  /* 0x000000ff0500720b */ /* 0x000fe20003f4d000 */
[----:B------:R-:W-:Y:S01]  /*0990*/  FFMA R8, R19, R25, R8 ;  /* 0x0000001913087223 */ /* 0x000fe20000000008 */
[----:B---3--:R-:W-:Y:S01]  /*09a0*/  FADD R20, R20, R21 ;  /* 0x0000001514147221 */ /* 0x008fe20000000000 */
[----:B------:R-:W-:Y:S01]  /*09b0*/  @!P3 FMUL R22, R22, 16777216 ;  /* 0x4b8000001616b820 */ /* 0x000fe20000400000 */
[----:B------:R-:W-:Y:S01]  /*09c0*/  FMUL R18, R3, R18 ;  /* 0x0000001203127220 */ /* 0x000fe20000400000 */
[----:B------:R-:W-:Y:S01]  /*09d0*/  @P0 FMUL R7, R7, 0.25 ;  /* 0x3e80000007070820 */ /* 0x000fe20000400000 */
[----:B------:R-:W1:Y:S02]  /*09e0*/  SHFL.BFLY PT, R19, R8, 0x4, 0x1f ;  /* 0x0c801f0008137f89 */ /* 0x000e6400000e0000 */
[----:B------:R-:W-:Y:S01]  /*09f0*/  FFMA R18, R25, R18, R20 ;  /* 0x0000001219127223 */ /* 0x000fe20000000014 */
[----:B------:R-:W2:Y:S01]  /*0a00*/  MUFU.RCP R22, R22 ;  /* 0x0000001600167308 */ /* 0x000ea20000001000 */
[----:B------:R-:W-:-:S03]  /*0a10*/  @!P3 FMUL R7, R7, 16777216 ;  /* 0x4b8000000707b820 */ /* 0x000fc60000400000 */
[----:B------:R-:W3:Y:S01]  /*0a20*/  SHFL.BFLY PT, R21, R18, 0x4, 0x1f ;  /* 0x0c801f0012157f89 */ /* 0x000ee200000e0000 */
[----:B0-----:R-:W-:-:S04]  /*0a30*/  FADD R3, R5, R6 ;  /* 0x0000000605037221 */ /* 0x001fc80000000000 */
[C---:B------:R-:W-:Y:S01]  /*0a40*/  FMUL R20, R3.reuse, 0.25 ;  /* 0x3e80000003147820 */ /* 0x040fe20000400000 */
[C---:B------:R-:W-:Y:S01]  /*0a50*/  FSETP.GEU.AND P3, PT, |R3|.reuse, 1.175494350822287508e-38, PT ;  /* 0x008000000300780b */ /* 0x040fe20003f6e200 */
[----:B------:R-:W0:Y:S01]  /*0a60*/  SHFL.BFLY PT, R24, R3, 0x1, 0x1f ;  /* 0x0c201f0003187f89 */ /* 0x000e2200000e0000 */
[----:B------:R-:W-:Y:S01]  /*0a70*/  FSETP.GT.AND P0, PT, |R3|, 8.50705917302346158658e+37, PT ;  /* 0x7e8000000300780b */ /* 0x000fe20003f04200 */
[----:B--2---:R-:W-:-:S03]  /*0a80*/  FMUL R7, R22, R7 ;  /* 0x0000000716077220 */ /* 0x004fc60000400000 */
[----:B------:R-:W-:Y:S01]  /*0a90*/  FSEL R20, R20, R3, P0 ;  /* 0x0000000314147208 */ /* 0x000fe20000000000 */
[----:B-1----:R-:W-:Y:S01]  /*0aa0*/  FADD R19, -R8, R19 ;  /* 0x0000001308137221 */ /* 0x002fe20000000100 */
[----:B------:R-:W-:-:S03]  /*0ab0*/  FSEL R7, R7, RZ, P2 ;  /* 0x000000ff07077208 */ /* 0x000fc60001000000 */
[C---:B------:R-:W-:Y:S02]  /*0ac0*/  FMUL R25, R19.reuse, R19 ;  /* 0x0000001313197220 */ /* 0x040fe40000400000 */
[----:B------:R-:W-:Y:S01]  /*0ad0*/  @!P3 FMUL R20, R20, 16777216 ;  /* 0x4b8000001414b820 */ /* 0x000fe20000400000 */
[----:B------:R-:W-:Y:S01]  /*0ae0*/  FFMA R8, R19, R7, R8 ;  /* 0x0000000713087223 */ /* 0x000fe20000000008 */
[----:B---3--:R-:W-:Y:S01]  /*0af0*/  FADD R18, R18, R21 ;  /* 0x0000001512127221 */ /* 0x008fe20000000000 */
[----:B------:R-:W-:Y:S01]  /*0b00*/  FMUL R25, R0, R25 ;  /* 0x0000001900197220 */ /* 0x000fe20000400000 */
[----:B------:R-:W1:Y:S01]  /*0b10*/  MUFU.RCP R21, R20 ;  /* 0x0000001400157308 */ /* 0x000e620000001000 */
[----:B------:R-:W-:Y:S01]  /*0b20*/  @P0 FMUL R6, R6, 0.25 ;  /* 0x3e80000006060820 */ /* 0x000fe20000400000 */
[----:B------:R-:W2:Y:S01]  /*0b30*/  SHFL.BFLY PT, R19, R8, 0x2, 0x1f ;  /* 0x0c401f0008137f89 */ /* 0x000ea200000e0000 */
[----:B------:R-:W-:Y:S01]  /*0b40*/  FFMA R18, R7, R25, R18 ;  /* 0x0000001907127223 */ /* 0x000fe20000000012 */
[----:B------:R-:W-:Y:S01]  /*0b50*/  FSETP.NEU.AND P0, PT, R3, RZ, PT ;  /* 0x000000ff0300720b */ /* 0x000fe20003f0d000 */
[----:B------:R-:W-:Y:S01]  /*0b60*/  @!P3 FMUL R6, R6, 16777216 ;  /* 0x4b8000000606b820 */ /* 0x000fe20000400000 */
[----:B------:R-:W-:-:S02]  /*0b70*/  ISETP.GE.AND P3, PT, R11, 0x10, PT ;  /* 0x000000100b00780c */ /* 0x000fc40003f66270 */
[----:B------:R-:W3:Y:S01]  /*0b80*/  SHFL.BFLY PT, R7, R18, 0x2, 0x1f ;  /* 0x0c401f0012077f89 */ /* 0x000ee200000e0000 */
[----:B0-----:R-:W-:-:S05]  /*0b90*/  FADD R0, R3, R24 ;  /* 0x0000001803007221 */ /* 0x001fca0000000000 */
[----:B------:R-:W-:Y:S01]  /*0ba0*/  FSETP.GEU.AND P2, PT, |R0|, 1.175494350822287508e-38, PT ;  /* 0x008000000000780b */ /* 0x000fe20003f4e200 */
[----:B-1----:R-:W-:-:S05]  /*0bb0*/  FMUL R21, R21, R6 ;  /* 0x0000000615157220 */ /* 0x002fca0000400000 */
[----:B------:R-:W-:Y:S02]  /*0bc0*/  FSEL R21, R21, RZ, P0 ;  /* 0x000000ff15157208 */ /* 0x000fe40000000000 */
[----:B------:R-:W-:Y:S01]  /*0bd0*/  FSETP.GT.AND P0, PT, |R0|, 8.50705917302346158658e+37, PT ;  /* 0x7e8000000000780b */ /* 0x000fe20003f04200 */
[----:B--2---:R-:W-:-:S04]  /*0be0*/  FADD R19, -R8, R19 ;  /* 0x0000001308137221 */ /* 0x004fc80000000100 */
[C---:B------:R-:W-:Y:S01]  /*0bf0*/  FMUL R22, R19.reuse, R19 ;  /* 0x0000001313167220 */ /* 0x040fe20000400000 */
[----:B------:R-:W-:Y:S01]  /*0c00*/  FFMA R6, R19, R21, R8 ;  /* 0x0000001513067223 */ /* 0x000fe20000000008 */
[----:B---3--:R-:W-:Y:S01]  /*0c10*/  FADD R8, R18, R7 ;  /* 0x0000000712087221 */ /* 0x008fe20000000000 */
[----:B------:R-:W-:Y:S01]  /*0c20*/  FMUL R7, R0, 0.25 ;  /* 0x3e80000000077820 */ /* 0x000fe20000400000 */
[----:B------:R-:W-:Y:S02]  /*0c30*/  FMUL R22, R5, R22 ;  /* 0x0000001605167220 */ /* 0x000fe40000400000 */
[----:B------:R-:W0:Y:S02]  /*0c40*/  SHFL.BFLY PT, R5, R6, 0x1, 0x1f ;  /* 0x0c201f0006057f89 */ /* 0x000e2400000e0000 */
[----:B------:R-:W-:Y:S01]  /*0c50*/  @P0 FMUL R24, R24, 0.25 ;  /* 0x3e80000018180820 */ /* 0x000fe20000400000 */
[----:B------:R-:W-:Y:S01]  /*0c60*/  FFMA R8, R21, R22, R8 ;  /* 0x0000001615087223 */ /* 0x000fe20000000008 */
[----:B------:R-:W-:-:S02]  /*0c70*/  FSEL R18, R7, R0, P0 ;  /* 0x0000000007127208 */ /* 0x000fc40000000000 */
[----:B------:R-:W-:Y:S01]  /*0c80*/  @!P2 FMUL R24, R24, 16777216 ;  /* 0x4b8000001818a820 */ /* 0x000fe20000400000 */
[----:B------:R-:W-:Y:S01]  /*0c90*/  FSETP.NEU.AND P0, PT, R0, RZ, PT ;  /* 0x000000ff0000720b */ /* 0x000fe20003f0d000 */
[----:B------:R-:W1:Y:S01]  /*0ca0*/  SHFL.BFLY PT, R7, R8, 0x1, 0x1f ;  /* 0x0c201f0008077f89 */ /* 0x000e6200000e0000 */
[----:B------:R-:W-:Y:S01]  /*0cb0*/  @!P2 FMUL R18, R18, 16777216 ;  /* 0x4b8000001212a820 */ /* 0x000fe20000400000 */
[----:B------:R-:W-:-:S03]  /*0cc0*/  LOP3.LUT P2, RZ, R11, 0x1f, RZ, 0xc0, !PT ;  /* 0x0000001f0bff7812 */ /* 0x000fc6000784c0ff */
[----:B------:R-:W2:Y:S01]  /*0cd0*/  MUFU.RCP R19, R18 ;  /* 0x0000001200137308 */ /* 0x000ea20000001000 */
[----:B0-----:R-:W-:Y:S01]  /*0ce0*/  FADD R5, -R6, R5 ;  /* 0x0000000506057221 */ /* 0x001fe20000000100 */
[----:B--2---:R-:W-:-:S03]  /*0cf0*/  FMUL R19, R19, R24 ;  /* 0x0000001813137220 */ /* 0x004fc60000400000 */
[----:B------:R-:W-:Y:S01]  /*0d00*/  FMUL R22, R5, R5 ;  /* 0x0000000505167220 */ /* 0x000fe20000400000 */
[----:B------:R-:W-:Y:S01]  /*0d10*/  CS2R R24, SRZ ;  /* 0x0000000000187805 */ /* 0x000fe2000001ff00 */
[----:B-1----:R-:W-:Y:S02]  /*0d20*/  FADD R20, R8, R7 ;  /* 0x0000000708147221 */ /* 0x002fe40000000000 */
[----:B------:R-:W-:Y:S01]  /*0d30*/  FMUL R7, R3, R22 ;  /* 0x0000001603077220 */ /* 0x000fe20000400000 */
[----:B------:R-:W-:Y:S02]  /*0d40*/  SHF.R.U32.HI R3, RZ, 0x3, R11 ;  /* 0x00000003ff037819 */ /* 0x000fe4000001160b */
[----:B------:R-:W-:Y:S02]  /*0d50*/  FSEL R19, R19, RZ, P0 ;  /* 0x000000ff13137208 */ /* 0x000fe40000000000 */
[----:B------:R-:W-:Y:S02]  /*0d60*/  F2FP.BF16.PACK_AB R22, R9, R2 ;  /* 0x000000020916723e */ /* 0x000fe400000010ff */
[----:B------:R-:W-:Y:S01]  /*0d70*/  LOP3.LUT R9, R3, 0x3c, RZ, 0xc0, !PT ;  /* 0x0000003c03097812 */ /* 0x000fe200078ec0ff */
[----:B------:R-:W-:Y:S01]  /*0d80*/  IMAD.WIDE R2, R13, R10, c[0x0][0x198] ;  /* 0x000066000d027625 */ /* 0x000fe200078e020a */
[----:B------:R-:W-:Y:S01]  /*0d90*/  FFMA R6, R5, R19, R6 ;  /* 0x0000001305067223 */ /* 0x000fe20000000006 */
[----:B------:R-:W-:-:S02]  /*0da0*/  FFMA R20, R19, R7, R20 ;  /* 0x0000000713147223 */ /* 0x000fc40000000014 */
[----:B------:R-:W-:Y:S04]  /*0db0*/  @!P2 STS [R9+0x80], R0 ;  /* 0x000080000900a388 */ /* 0x000fe80000000800 */
[----:B------:R-:W-:Y:S04]  /*0dc0*/  @!P1 STG.E.64 [R2.64], R22 ;  /* 0x0000001602009986 */ /* 0x000fe8000c101b04 */
[----:B------:R-:W-:Y:S04]  /*0dd0*/  @!P2 STS [R9], R6 ;  /* 0x000000060900a388 */ /* 0x000fe80000000800 */
[----:B------:R-:W-:Y:S04]  /*0de0*/  @!P2 STS [R9+0x40], R20 ;  /* 0x000040140900a388 */ /* 0x000fe80000000800 */
[----:B------:R-:W-:Y:S06]  /*0df0*/  BAR.SYNC.DEFER_BLOCKING 0x0 ;  /* 0x0000000000007b1d */ /* 0x000fec0000010000 */
[----:B------:R-:W0:Y:S04]  /*0e00*/  @!P3 LDS R14, [R11.X4+0x80] ;  /* 0x000080000b0eb984 */ /* 0x000e280000004800 */
[----:B------:R-:W-:Y:S04]  /*0e10*/  @!P3 LDS R16, [R11.X4] ;  /* 0x000000000b10b984 */ /* 0x000fe80000004800 */
[----:B------:R-:W1:Y:S04]  /*0e20*/  @!P3 LDS R17, [R11.X4+0x40] ;  /* 0x000040000b11b984 */ /* 0x000e680000004800 */
[----:B0-----:R-:W0:Y:S04]  /*0e30*/  SHFL.BFLY PT, R7, R14, 0x8, 0x1f ;  /* 0x0d001f000e077f89 */ /* 0x001e2800000e0000 */
[----:B-1----:R-:W1:Y:S01]  /*0e40*/  SHFL.BFLY PT, R6, R17, 0x8, 0x1f ;  /* 0x0d001f0011067f89 */ /* 0x002e6200000e0000 */
[----:B0-----:R-:W-:-:S04]  /*0e50*/  FADD R4, R14, R7 ;  /* 0x000000070e047221 */ /* 0x001fc80000000000 */
[C---:B------:R-:W-:Y:S01]  /*0e60*/  FMUL R5, R4.reuse, 0.25 ;  /* 0x3e80000004057820 */ /* 0x040fe20000400000 */
[C---:B------:R-:W-:Y:S01]  /*0e70*/  FSETP.GEU.AND P2, PT, |R4|.reuse, 1.175494350822287508e-38, PT ;  /* 0x008000000400780b */ /* 0x040fe20003f4e200 */
[----:B------:R-:W0:Y:S01]  /*0e80*/  SHFL.BFLY PT, R21, R4, 0x4, 0x1f ;  /* 0x0c801f0004157f89 */ /* 0x000e2200000e0000 */
[----:B------:R-:W-:Y:S01]  /*0e90*/  FSETP.GT.AND P0, PT, |R4|, 8.50705917302346158658e+37, PT ;  /* 0x7e8000000400780b */ /* 0x000fe20003f04200 */
[----:B-1----:R-:W-:-:S03]  /*0ea0*/  FADD R6, R17, R6 ;  /* 0x0000000611067221 */ /* 0x002fc60000000000 */
[----:B------:R-:W-:Y:S02]  /*0eb0*/  FSEL R8, R5, R4, P0 ;  /* 0x0000000405087208 */ /* 0x000fe40000000000 */
[----:B------:R-:W1:Y:S05]  /*0ec0*/  SHFL.BFLY PT, R5, R16, 0x8, 0x1f ;  /* 0x0d001f0010057f89 */ /* 0x000e6a00000e0000 */
[----:B------:R-:W-:Y:S02]  /*0ed0*/  @!P2 FMUL R8, R8, 16777216 ;  /* 0x4b8000000808a820 */ /* 0x000fe40000400000 */
[----:B------:R-:W-:-:S04]  /*0ee0*/  @P0 FMUL R7, R7, 0.25 ;  /* 0x3e80000007070820 */ /* 0x000fc80000400000 */
[----:B------:R-:W2:Y:S01]  /*0ef0*/  MUFU.RCP R8, R8 ;  /* 0x0000000800087308 */ /* 0x000ea20000001000 */
[----:B------:R-:W-:Y:S01]  /*0f00*/  @!P2 FMUL R7, R7, 16777216 ;  /* 0x4b8000000707a820 */ /* 0x000fe20000400000 */
[C---:B------:R-:W-:Y:S01]  /*0f10*/  FSETP.NEU.AND P2, PT, R4.reuse, RZ, PT ;  /* 0x000000ff0400720b */ /* 0x040fe20003f4d000 */
[----:B0-----:R-:W-:-:S04]  /*0f20*/  FADD R0, R4, R21 ;  /* 0x0000001504007221 */ /* 0x001fc80000000000 */
[C---:B------:R-:W-:Y:S01]  /*0f30*/  FMUL R23, R0.reuse, 0.25 ;  /* 0x3e80000000177820 */ /* 0x040fe20000400000 */
[C---:B------:R-:W-:Y:S02]  /*0f40*/  FSETP.GEU.AND P3, PT, |R0|.reuse, 1.175494350822287508e-38, PT ;  /* 0x008000000000780b */ /* 0x040fe40003f6e200 */
[----:B------:R-:W-:Y:S01]  /*0f50*/  FSETP.GT.AND P0, PT, |R0|, 8.50705917302346158658e+37, PT ;  /* 0x7e8000000000780b */ /* 0x000fe20003f04200 */
[----:B--2---:R-:W-:Y:S01]  /*0f60*/  FMUL R9, R8, R7 ;  /* 0x0000000708097220 */ /* 0x004fe20000400000 */
[----:B-1----:R-:W-:Y:S02]  /*0f70*/  FADD R7, -R16, R5 ;  /* 0x0000000510077221 */ /* 0x002fe40000000100 */
[----:B------:R-:W-:Y:S01]  /*0f80*/  FSEL R23, R23, R0, P0 ;  /* 0x0000000017177208 */ /* 0x000fe20000000000 */
[----:B------:R-:W0:Y:S01]  /*0f90*/  SHFL.BFLY PT, R5, R0, 0x2, 0x1f ;  /* 0x0c401f0000057f89 */ /* 0x000e2200000e0000 */
[----:B------:R-:W-:Y:S01]  /*0fa0*/  FSEL R9, R9, RZ, P2 ;  /* 0x000000ff09097208 */ /* 0x000fe20001000000 */
[----:B------:R-:W-:Y:S01]  /*0fb0*/  FMUL R19, R7, R7 ;  /* 0x0000000707137220 */ /* 0x000fe20000400000 */
[----:B------:R-:W-:-:S03]  /*0fc0*/  FSETP.NEU.AND P2, PT, R0, RZ, PT ;  /* 0x000000ff0000720b */ /* 0x000fc60003f4d000 */
[----:B------:R-:W-:Y:S01]  /*0fd0*/  @!P3 FMUL R23, R23, 16777216 ;  /* 0x4b8000001717b820 */ /* 0x000fe20000400000 */
[----:B------:R-:W-:Y:S01]  /*0fe0*/  FFMA R16, R7, R9, R16 ;  /* 0x0000000907107223 */ /* 0x000fe20000000010 */
[----:B------:R-:W-:Y:S01]  /*0ff0*/  FMUL R19, R14, R19 ;  /* 0x000000130e137220 */ /* 0x000fe20000400000 */
[----:B------:R-:W-:Y:S01]  /*1000*/  @P0 FMUL R21, R21, 0.25 ;  /* 0x3e80000015150820 */ /* 0x000fe20000400000 */
[----:B------:R-:W1:Y:S02]  /*1010*/  MUFU.RCP R14, R23 ;  /* 0x00000017000e7308 */ /* 0x000e640000001000 */
[----:B------:R-:W2:Y:S01]  /*1020*/  SHFL.BFLY PT, R7, R16, 0x4, 0x1f ;  /* 0x0c801f0010077f89 */ /* 0x000ea200000e0000 */
[----:B------:R-:W-:Y:S01]  /*1030*/  FFMA R19, R9, R19, R6 ;  /* 0x0000001309137223 */ /* 0x000fe20000000006 */
[----:B------:R-:W-:-:S04]  /*1040*/  @!P3 FMUL R21, R21, 16777216 ;  /* 0x4b8000001515b820 */ /* 0x000fc80000400000 */
[----:B------:R-:W3:Y:S01]  /*1050*/  SHFL.BFLY PT, R8, R19, 0x4, 0x1f ;  /* 0x0c801f0013087f89 */ /* 0x000ee200000e0000 */
[----:B0-----:R-:W-:Y:S01]  /*1060*/  FADD R6, R0, R5 ;  /* 0x0000000500067221 */ /* 0x001fe20000000000 */
[----:B-1----:R-:W-:-:S03]  /*1070*/  FMUL R14, R14, R21 ;  /* 0x000000150e0e7220 */ /* 0x002fc60000400000 */
[C---:B------:R-:W-:Y:S01]  /*1080*/  FMUL R17, R6.reuse, 0.25 ;  /* 0x3e80000006117820 */ /* 0x040fe20000400000 */
[C---:B------:R-:W-:Y:S02]  /*1090*/  FSETP.GEU.AND P3, PT, |R6|.reuse, 1.175494350822287508e-38, PT ;  /* 0x008000000600780b */ /* 0x040fe40003f6e200 */
[----:B------:R-:W-:Y:S02]  /*10a0*/  FSETP.GT.AND P0, PT, |R6|, 8.50705917302346158658e+37, PT ;  /* 0x7e8000000600780b */ /* 0x000fe40003f04200 */
[----:B------:R-:W-:Y:S02]  /*10b0*/  FSEL R14, R14, RZ, P2 ;  /* 0x000000ff0e0e7208 */ /* 0x000fe40001000000 */
[----:B------:R-:W-:Y:S01]  /*10c0*/  FSEL R18, R17, R6, P0 ;  /* 0x0000000611127208 */ /* 0x000fe20000000000 */
[----:B--2---:R-:W-:Y:S02]  /*10d0*/  FADD R9, -R16, R7 ;  /* 0x0000000710097221 */ /* 0x004fe40000000100 */
[----:B------:R-:W0:Y:S02]  /*10e0*/  SHFL.BFLY PT, R7, R6, 0x1, 0x1f ;  /* 0x0c201f0006077f89 */ /* 0x000e2400000e0000 */
[C---:B------:R-:W-:Y:S01]  /*10f0*/  FMUL R17, R9.reuse, R9 ;  /* 0x0000000909117220 */ /* 0x040fe20000400000 */
[----:B------:R-:W-:Y:S01]  /*1100*/  FFMA R9, R9, R14, R16 ;  /* 0x0000000e09097223 */ /* 0x000fe20000000010 */
[----:B------:R-:W-:Y:S01]  /*1110*/  @!P3 FMUL R18, R18, 16777216 ;  /* 0x4b8000001212b820 */ /* 0x000fe20000400000 */
[----:B---3--:R-:W-:Y:S01]  /*1120*/  FADD R19, R19, R8 ;  /* 0x0000000813137221 */ /* 0x008fe20000000000 */
[----:B------:R-:W-:Y:S01]  /*1130*/  FMUL R17, R4, R17 ;  /* 0x0000001104117220 */ /* 0x000fe20000400000 */
[----:B------:R-:W-:Y:S01]  /*1140*/  @P0 FMUL R5, R5, 0.25 ;  /* 0x3e80000005050820 */ /* 0x000fe20000400000 */
[----:B------:R-:W1:Y:S01]  /*1150*/  SHFL.BFLY PT, R8, R9, 0x2, 0x1f ;  /* 0x0c401f0009087f89 */ /* 0x000e6200000e0000 */
[----:B------:R-:W-:Y:S01]  /*1160*/  FSETP.NEU.AND P0, PT, R6, RZ, PT ;  /* 0x000000ff0600720b */ /* 0x000fe20003f0d000 */
[----:B------:R-:W2:Y:S01]  /*1170*/  MUFU.RCP R18, R18 ;  /* 0x0000001200127308 */ /* 0x000ea20000001000 */
[----:B------:R-:W-:Y:S01]  /*1180*/  FFMA R17, R14, R17, R19 ;  /* 0x000000110e117223 */ /* 0x000fe20000000013 */
[----:B------:R-:W-:-:S04]  /*1190*/  @!P3 FMUL R5, R5, 16777216 ;  /* 0x4b8000000505b820 */ /* 0x000fc80000400000 */
[----:B------:R-:W3:Y:S01]  /*11a0*/  SHFL.BFLY PT, R14, R17, 0x2, 0x1f ;  /* 0x0c401f00110e7f89 */ /* 0x000ee200000e0000 */
[----:B0-----:R-:W-:Y:S01]  /*11b0*/  FADD R4, R6, R7 ;  /* 0x0000000706047221 */ /* 0x001fe20000000000 */
[----:B--2---:R-:W-:-:S03]  /*11c0*/  FMUL R5, R18, R5 ;  /* 0x0000000512057220 */ /* 0x004fc60000400000 */
[C---:B------:R-:W-:Y:S01]  /*11d0*/  FMUL R21, R4.reuse, 0.25 ;  /* 0x3e80000004157820 */ /* 0x040fe20000400000 */
[C---:B------:R-:W-:Y:S02]  /*11e0*/  FSETP.GEU.AND P2, PT, |R4|.reuse, 1.175494350822287508e-38, PT ;  /* 0x008000000400780b */ /* 0x040fe40003f4e200 */
[----:B------:R-:W-:Y:S01]  /*11f0*/  FSEL R5, R5, RZ, P0 ;  /* 0x000000ff05057208 */ /* 0x000fe20000000000 */
[----:B-1----:R-:W-:Y:S01]  /*1200*/  FADD R8, -R9, R8 ;  /* 0x0000000809087221 */ /* 0x002fe20000000100 */
[----:B------:R-:W-:-:S03]  /*1210*/  FSETP.GT.AND P0, PT, |R4|, 8.50705917302346158658e+37, PT ;  /* 0x7e8000000400780b */ /* 0x000fc60003f04200 */
[C---:B------:R-:W-:Y:S01]  /*1220*/  FMUL R19, R8.reuse, R8 ;  /* 0x0000000808137220 */ /* 0x040fe20000400000 */
[----:B------:R-:W-:Y:S01]  /*1230*/  FFMA R8, R8, R5, R9 ;  /* 0x0000000508087223 */ /* 0x000fe20000000009 */
[----:B------:R-:W-:Y:S01]  /*1240*/  FSEL R21, R21, R4, P0 ;  /* 0x0000000415157208 */ /* 0x000fe20000000000 */
[----:B---3--:R-:W-:Y:S01]  /*1250*/  FADD R14, R17, R14 ;  /* 0x0000000e110e7221 */ /* 0x008fe20000000000 */
[----:B------:R-:W-:Y:S02]  /*1260*/  FMUL R19, R0, R19 ;  /* 0x0000001300137220 */ /* 0x000fe40000400000 */
[----:B------:R-:W0:Y:S01]  /*1270*/  SHFL.BFLY PT, R9, R8, 0x1, 0x1f ;  /* 0x0c201f0008097f89 */ /* 0x000e2200000e0000 */
[----:B------:R-:W-:Y:S01]  /*1280*/  @!P2 FMUL R21, R21, 16777216 ;  /* 0x4b8000001515a820 */ /* 0x000fe20000400000 */
[----:B------:R-:W-:Y:S01]  /*1290*/  MOV R17, 0x4 ;  /* 0x0000000400117802 */ /* 0x000fe20000000f00 */
[----:B------:R-:W-:Y:S01]  /*12a0*/  FFMA R14, R5, R19, R14 ;  /* 0x00000013050e7223 */ /* 0x000fe2000000000e */
[----:B------:R-:W-:Y:S01]  /*12b0*/  @P0 FMUL R7, R7, 0.25 ;  /* 0x3e80000007070820 */ /* 0x000fe20000400000 */
[----:B------:R-:W1:Y:S01]  /*12c0*/  MUFU.RCP R0, R21 ;  /* 0x0000001500007308 */ /* 0x000e620000001000 */
[----:B------:R-:W-:-:S02]  /*12d0*/  LOP3.LUT P0, RZ, R11, 0xf, RZ, 0xc0, !PT ;  /* 0x0000000f0bff7812 */ /* 0x000fc4000780c0ff */
[----:B------:R-:W2:Y:S01]  /*12e0*/  SHFL.BFLY PT, R5, R14, 0x1, 0x1f ;  /* 0x0c201f000e057f89 */ /* 0x000ea200000e0000 */
[----:B------:R-:W-:Y:S01]  /*12f0*/  @!P2 FMUL R7, R7, 16777216 ;  /* 0x4b8000000707a820 */ /* 0x000fe20000400000 */
[----:B------:R-:W-:Y:S02]  /*1300*/  FSETP.NEU.AND P2, PT, R4, RZ, PT ;  /* 0x000000ff0400720b */ /* 0x000fe40003f4d000 */
[----:B------:R-:W-:Y:S01]  /*1310*/  ISETP.LT.AND P0, PT, R11, 0x10, !P0 ;  /* 0x000000100b00780c */ /* 0x000fe20004701270 */
[----:B-1----:R-:W-:Y:S01]  /*1320*/  FMUL R0, R0, R7 ;  /* 0x0000000700007220 */ /* 0x002fe20000400000 */
[----:B0-----:R-:W-:-:S11]  /*1330*/  FADD R9, -R8, R9 ;  /* 0x0000000908097221 */ /* 0x001fd60000000100 */
[----:B------:R-:W-:Y:S01]  /*1340*/  @P0 STS [R11.X4+0x80], R4 ;  /* 0x000080040b000388 */ /* 0x000fe20000004800 */
[----:B------:R-:W-:Y:S01]  /*1350*/  FSEL R0, R0, RZ, P2 ;  /* 0x000000ff00007208 */ /* 0x000fe20001000000 */
[----:B------:R-:W-:Y:S01]  /*1360*/  FMUL R7, R9, R9 ;  /* 0x0000000909077220 */ /* 0x000fe20000400000 */
[----:B--2---:R-:W-:-:S03]  /*1370*/  FADD R5, R14, R5 ;  /* 0x000000050e057221 */ /* 0x004fc60000000000 */
[----:B------:R-:W-:Y:S01]  /*1380*/  FMUL R7, R6, R7 ;  /* 0x0000000706077220 */ /* 0x000fe20000400000 */
[----:B------:R-:W-:Y:S01]  /*1390*/  FFMA R6, R9, R0, R8 ;  /* 0x0000000009067223 */ /* 0x000fe20000000008 */
[----:B------:R-:W-:Y:S02]  /*13a0*/  MOV R8, 0x3a638e39 ;  /* 0x3a638e3900087802 */ /* 0x000fe40000000f00 */
[----:B------:R-:W-:Y:S02]  /*13b0*/  FFMA R0, R0, R7, R5 ;  /* 0x0000000700007223 */ /* 0x000fe40000000005 */
[----:B------:R-:W-:Y:S04]  /*13c0*/  @P0 STS [R11.X4], R6 ;  /* 0x000000060b000388 */ /* 0x000fe80000004800 */
[----:B------:R-:W-:Y:S04]  /*13d0*/  @P0 STS [R11.X4+0x40], R0 ;  /* 0x000040000b000388 */ /* 0x000fe80000004800 */
[----:B------:R-:W-:Y:S01]  /*13e0*/  BAR.SYNC.DEFER_BLOCKING 0x0 ;  /* 0x0000000000007b1d */ /* 0x000fe20000010000 */
[----:B------:R-:W-:-:S05]  /*13f0*/  LOP3.LUT P0, RZ, R11, 0x1ff, RZ, 0xc0, !PT ;  /* 0x000001ff0bff7812 */ /* 0x000fca000780c0ff */
[----:B------:R-:W0:Y:S04]  /*1400*/  LDS R5, [0x40] ;  /* 0x00004000ff057984 */ /* 0x000e280000000800 */
[----:B------:R-:W1:Y:S01]  /*1410*/  LDS R21, [RZ] ;  /* 0x00000000ff157984 */ /* 0x000e620000000800 */
[----:B0-----:R-:W-:Y:S01]  /*1420*/  FFMA R5, R5, R8, 9.9999999747524270788e-07 ;  /* 0x358637bd05057423 */ /* 0x001fe20000000008 */
[----:B------:R-:W-:-:S03]  /*1430*/  IMAD.WIDE R8, R12, R17, c[0x0][0x1a0] ;  /* 0x000068000c087625 */ /* 0x000fc600078e0211 */
[----:B------:R0:W2:Y:S01]  /*1440*/  MUFU.RSQ R23, R5 ;  /* 0x0000000500177308 */ /* 0x0000a20000001400 */
[----:B------:R-:W-:Y:S01]  /*1450*/  IMAD.WIDE R16, R12, R17, c[0x0][0x160] ;  /* 0x000058000c107625 */ /* 0x000fe200078e0211 */
[----:B-1----:R1:W-:Y:S04]  /*1460*/  @!P0 STG.E [R8.64], R21 ;  /* 0x0000001508008986 */ /* 0x0023e8000c101904 */
[----:B------:R-:W-:Y:S01]  /*1470*/  BAR.SYNC.DEFER_BLOCKING 0x0 ;  /* 0x0000000000007b1d */ /* 0x000fe20000010000 */
[----:B------:R-:W-:Y:S01]  /*1480*/  CS2R R6, SRZ ;  /* 0x0000000000067805 */ /* 0x000fe2000001ff00 */
[----:B------:R-:W-:Y:S01]  /*1490*/  IMAD.WIDE R18, R15, R10, c[0x0][0x188] ;  /* 0x000062000f127625 */ /* 0x000fe200078e020a */
[----:B0-----:R-:W-:-:S03]  /*14a0*/  CS2R R4, SRZ ;  /* 0x0000000000047805 */ /* 0x001fc6000001ff00 */
[----:B------:R-:W-:Y:S01]  /*14b0*/  IMAD.WIDE R14, R15, R10, c[0x0][0x190] ;  /* 0x000064000f0e7625 */ /* 0x000fe200078e020a */
[----:B--2---:R0:W-:Y:S04]  /*14c0*/  @!P0 STG.E [R16.64], R23 ;  /* 0x0000001710008986 */ /* 0x0041e8000c101904 */
[----:B------:R-:W2:Y:S04]  /*14d0*/  @!P1 LDG.E.EF.64 R24, [R2.64] ;  /* 0x0000000402189981 */ /* 0x000ea8000c0e1b00 */
[----:B------:R-:W3:Y:S04]  /*14e0*/  @!P1 LDG.E.EL.64 R6, [R18.64] ;  /* 0x0000000412069981 */ /* 0x000ee8000c2e1b00 */
[----:B------:R-:W4:Y:S01]  /*14f0*/  @!P1 LDG.E.EL.64 R4, [R14.64] ;  /* 0x000000040e049981 */ /* 0x000f22000c2e1b00 */
[----:B--2---:R-:W-:-:S02]  /*1500*/  PRMT R0, R24, 0x7632, R0 ;  /* 0x0000763218007816 */ /* 0x004fc40000000000 */
[C---:B-1----:R-:W-:Y:S02]  /*1510*/  PRMT R8, R25.reuse, 0x7632, R8 ;  /* 0x0000763219087816 */ /* 0x042fe40000000008 */
[----:B------:R-:W-:Y:S02]  /*1520*/  SHF.L.U32 R0, R0, 0x10, RZ ;  /* 0x0000001000007819 */ /* 0x000fe400000006ff */
[----:B------:R-:W-:Y:S02]  /*1530*/  SHF.L.U32 R8, R8, 0x10, RZ ;  /* 0x0000001008087819 */ /* 0x000fe400000006ff */
[----:B------:R-:W-:Y:S01]  /*1540*/  SHF.L.U32 R2, R25, 0x10, RZ ;  /* 0x0000001019027819 */ /* 0x000fe200000006ff */
[C---:B------:R-:W-:Y:S01]  /*1550*/  FADD R0, -R21.reuse, R0 ;  /* 0x0000000015007221 */ /* 0x040fe20000000100 */
[----:B------:R-:W-:Y:S01]  /*1560*/  SHF.L.U32 R24, R24, 0x10, RZ ;  /* 0x0000001018187819 */ /* 0x000fe200000006ff */
[----:B------:R-:W-:Y:S01]  /*1570*/  FADD R12, -R21, R8 ;  /* 0x00000008150c7221 */ /* 0x000fe20000000100 */
[----:B---3--:R-:W-:Y:S01]  /*1580*/  PRMT R3, R7, 0x7632, R3 ;  /* 0x0000763207037816 */ /* 0x008fe20000000003 */
[----:B------:R-:W-:Y:S01]  /*1590*/  FMUL R8, R23, R0 ;  /* 0x0000000017087220 */ /* 0x000fe20000400000 */
[C---:B------:R-:W-:Y:S01]  /*15a0*/  PRMT R0, R6.reuse, 0x7632, R0 ;  /* 0x0000763206007816 */ /* 0x040fe20000000000 */
[C---:B------:R-:W-:Y:S01]  /*15b0*/  FADD R2, -R21.reuse, R2 ;  /* 0x0000000215027221 */ /* 0x040fe20000000100 */
[----:B------:R-:W-:Y:S01]  /*15c0*/  SHF.L.U32 R6, R6, 0x10, RZ ;  /* 0x0000001006067819 */ /* 0x000fe200000006ff */
[----:B------:R-:W-:Y:S01]  /*15d0*/  FADD R24, -R21, R24 ;  /* 0x0000001815187221 */ /* 0x000fe20000000100 */
[----:B----4-:R-:W-:Y:S01]  /*15e0*/  PRMT R9, R5, 0x7632, R9 ;  /* 0x0000763205097816 */ /* 0x010fe20000000009 */
[----:B------:R-:W-:Y:S01]  /*15f0*/  FMUL R14, R23, R2 ;  /* 0x00000002170e7220 */ /* 0x000fe20000400000 */
[----:B------:R-:W-:Y:S01]  /*1600*/  SHF.L.U32 R11, R5, 0x10, RZ ;  /* 0x00000010050b7819 */ /* 0x000fe200000006ff */
[----:B------:R-:W-:Y:S01]  /*1610*/  FADD R5, R6, 1 ;  /* 0x3f80000006057421 */ /* 0x000fe20000000000 */
[----:B------:R-:W-:Y:S01]  /*1620*/  SHF.L.U32 R7, R7, 0x10, RZ ;  /* 0x0000001007077819 */ /* 0x000fe200000006ff */
[C---:B------:R-:W-:Y:S01]  /*1630*/  FMUL R24, R23.reuse, R24 ;  /* 0x0000001817187220 */ /* 0x040fe20000400000 */
[----:B------:R-:W-:Y:S01]  /*1640*/  PRMT R2, R4, 0x7632, R2 ;  /* 0x0000763204027816 */ /* 0x000fe20000000002 */
[----:B0-----:R-:W-:Y:S01]  /*1650*/  FMUL R23, R23, R12 ;  /* 0x0000000c17177220 */ /* 0x001fe20000400000 */
[----:B------:R-:W-:Y:S01]  /*1660*/  SHF.L.U32 R0, R0, 0x10, RZ ;  /* 0x0000001000007819 */ /* 0x000fe200000006ff */
[----:B------:R-:W-:Y:S01]  /*1670*/  FADD R12, R7, 1 ;  /* 0x3f800000070c7421 */ /* 0x000fe20000000000 */
[----:B------:R-:W-:-:S02]  /*1680*/  SHF.L.U32 R6, R3, 0x10, RZ ;  /* 0x0000001003067819 */ /* 0x000fc400000006ff */
[----:B------:R-:W-:Y:S01]  /*1690*/  SHF.L.U32 R4, R4, 0x10, RZ ;  /* 0x0000001004047819 */ /* 0x000fe200000006ff */
[----:B------:R-:W-:Y:S01]  /*16a0*/  FADD R3, R0, 1 ;  /* 0x3f80000000037421 */ /* 0x000fe20000000000 */
[----:B------:R-:W-:Y:S01]  /*16b0*/  SHF.L.U32 R2, R2, 0x10, RZ ;  /* 0x0000001002027819 */ /* 0x000fe200000006ff */
[----:B------:R-:W-:Y:S01]  /*16c0*/  FADD R6, R6, 1 ;  /* 0x3f80000006067421 */ /* 0x000fe20000000000 */
[----:B------:R-:W-:Y:S01]  /*16d0*/  SHF.L.U32 R9, R9, 0x10, RZ ;  /* 0x0000001009097819 */ /* 0x000fe200000006ff */
[----:B------:R-:W-:Y:S01]  /*16e0*/  FFMA R4, R5, R24, R4 ;  /* 0x0000001805047223 */ /* 0x000fe20000000004 */
[----:B------:R-:W-:Y:S01]  /*16f0*/  FFMA R12, R12, R14, R11 ;  /* 0x0000000e0c0c7223 */ /* 0x000fe2000000000b */
[----:B------:R-:W-:Y:S01]  /*1700*/  FFMA R3, R3, R8, R2 ;  /* 0x0000000803037223 */ /* 0x000fe20000000002 */
[----:B------:R-:W-:Y:S01]  /*1710*/  IMAD.WIDE R10, R13, R10, c[0x0][0x1a8] ;  /* 0x00006a000d0a7625 */ /* 0x000fe200078e020a */
[----:B------:R-:W-:-:S03]  /*1720*/  FFMA R9, R6, R23, R9 ;  /* 0x0000001706097223 */ /* 0x000fc60000000009 */
[----:B------:R-:W-:Y:S02]  /*1730*/  F2FP.BF16.PACK_AB R4, R3, R4 ;  /* 0x000000040304723e */ /* 0x000fe400000010ff */
[----:B------:R-:W-:Y:S01]  /*1740*/  F2FP.BF16.PACK_AB R5, R9, R12 ;  /* 0x0000000c0905723e */ /* 0x000fe200000010ff */
[----:B------:R-:W-:Y:S06]  /*1750*/  @P1 EXIT ;  /* 0x000000000000194d */ /* 0x000fec0003800000 */
[----:B------:R-:W-:Y:S01]  /*1760*/  STG.E.64 [R10.64], R4 ;  /* 0x000000040a007986 */ /* 0x000fe2000c101b04 */
[----:B------:R-:W-:Y:S05]  /*1770*/  EXIT ;  /* 0x000000000000794d */ /* 0x000fea0003800000 */
.L_x_0:
[----:B------:R-:W-:-:S00]  /*1780*/  BRA `(.L_x_0) ;  /* 0xfffffff000007947 */ /* 0x000fc0000383ffff */
[----:B------:R-:W-:-:S00]  /*1790*/  NOP ;  /* 0x0000000000007918 */ /* 0x000fc00000000000 */
        /* <DEDUP_REMOVED lines=14> */
.L_x_1:


//--------------------- .nv.global.init           --------------------------
	.section	.nv.global.init,"aw",@progbits
.nv.global.init:
	.type		_$_str,@object
	.size		_$_str,(.L_0 - _$_str)
_$_str:
        /*0000*/ 	.byte	0x5f, 0x5f, 0x43, 0x55, 0x44, 0x41, 0x5f, 0x46, 0x54, 0x5a, 0x00
.L_0:


//--------------------- .nv.shared.triton_red_fused__to_copy_add_mul_native_layer_norm_3 --------------------------
	.section	.nv.shared.triton_red_fused__to_copy_add_mul_native_layer_norm_3,"aw",@nobits
	.sectionflags	@""
	.align	16
